//
// Generated by NVIDIA NVVM Compiler
//
// Compiler Build ID: CL-36424714
// Cuda compilation tools, release 13.0, V13.0.88
// Based on NVVM 20.0.0
//

.version 9.0
.target sm_100
.address_size 64

	// .globl	_Z9vectorAddPKfS0_Pfi

.visible .entry _Z9vectorAddPKfS0_Pfi(
	.param .u64 .ptr .align 1 _Z9vectorAddPKfS0_Pfi_param_0,
	.param .u64 .ptr .align 1 _Z9vectorAddPKfS0_Pfi_param_1,
	.param .u64 .ptr .align 1 _Z9vectorAddPKfS0_Pfi_param_2,
	.param .u32 _Z9vectorAddPKfS0_Pfi_param_3
)
{
	.reg .pred 	%p<2>;
	.reg .b32 	%r<6>;
	.reg .b32 	%f<4>;
	.reg .b64 	%rd<11>;

	ld.param.u64 	%rd1, [_Z9vectorAddPKfS0_Pfi_param_0];
	ld.param.u64 	%rd2, [_Z9vectorAddPKfS0_Pfi_param_1];
	ld.param.u64 	%rd3, [_Z9vectorAddPKfS0_Pfi_param_2];
	ld.param.u32 	%r2, [_Z9vectorAddPKfS0_Pfi_param_3];
	mov.u32 	%r3, %ntid.x;
	mov.u32 	%r4, %ctaid.x;
	mov.u32 	%r5, %tid.x;
	mad.lo.s32 	%r1, %r3, %r4, %r5;
	setp.ge.s32 	%p1, %r1, %r2;
	@%p1 bra 	$L__BB0_2;
	cvta.to.global.u64 	%rd4, %rd1;
	cvta.to.global.u64 	%rd5, %rd2;
	cvta.to.global.u64 	%rd6, %rd3;
	mul.wide.s32 	%rd7, %r1, 4;
	add.s64 	%rd8, %rd4, %rd7;
	ld.global.f32 	%f1, [%rd8];
	add.s64 	%rd9, %rd5, %rd7;
	ld.global.f32 	%f2, [%rd9];
	add.f32 	%f3, %f1, %f2;
	add.s64 	%rd10, %rd6, %rd7;
	st.global.f32 	[%rd10], %f3;
$L__BB0_2:
	ret;

}
	// .globl	_Z9vectorMulPKfS0_Pfi
.visible .entry _Z9vectorMulPKfS0_Pfi(
	.param .u64 .ptr .align 1 _Z9vectorMulPKfS0_Pfi_param_0,
	.param .u64 .ptr .align 1 _Z9vectorMulPKfS0_Pfi_param_1,
	.param .u64 .ptr .align 1 _Z9vectorMulPKfS0_Pfi_param_2,
	.param .u32 _Z9vectorMulPKfS0_Pfi_param_3
)
{
	.reg .pred 	%p<2>;
	.reg .b32 	%r<6>;
	.reg .b32 	%f<4>;
	.reg .b64 	%rd<11>;

	ld.param.u64 	%rd1, [_Z9vectorMulPKfS0_Pfi_param_0];
	ld.param.u64 	%rd2, [_Z9vectorMulPKfS0_Pfi_param_1];
	ld.param.u64 	%rd3, [_Z9vectorMulPKfS0_Pfi_param_2];
	ld.param.u32 	%r2, [_Z9vectorMulPKfS0_Pfi_param_3];
	mov.u32 	%r3, %ntid.x;
	mov.u32 	%r4, %ctaid.x;
	mov.u32 	%r5, %tid.x;
	mad.lo.s32 	%r1, %r3, %r4, %r5;
	setp.ge.s32 	%p1, %r1, %r2;
	@%p1 bra 	$L__BB1_2;
	cvta.to.global.u64 	%rd4, %rd1;
	cvta.to.global.u64 	%rd5, %rd2;
	cvta.to.global.u64 	%rd6, %rd3;
	mul.wide.s32 	%rd7, %r1, 4;
	add.s64 	%rd8, %rd4, %rd7;
	ld.global.f32 	%f1, [%rd8];
	add.s64 	%rd9, %rd5, %rd7;
	ld.global.f32 	%f2, [%rd9];
	mul.f32 	%f3, %f1, %f2;
	add.s64 	%rd10, %rd6, %rd7;
	st.global.f32 	[%rd10], %f3;
$L__BB1_2:
	ret;

}
	// .globl	_Z10vectorReLUPfi
.visible .entry _Z10vectorReLUPfi(
	.param .u64 .ptr .align 1 _Z10vectorReLUPfi_param_0,
	.param .u32 _Z10vectorReLUPfi_param_1
)
{
	.reg .pred 	%p<2>;
	.reg .b32 	%r<6>;
	.reg .b32 	%f<3>;
	.reg .b64 	%rd<5>;

	ld.param.u64 	%rd1, [_Z10vectorReLUPfi_param_0];
	ld.param.u32 	%r2, [_Z10vectorReLUPfi_param_1];
	mov.u32 	%r3, %ntid.x;
	mov.u32 	%r4, %ctaid.x;
	mov.u32 	%r5, %tid.x;
	mad.lo.s32 	%r1, %r3, %r4, %r5;
	setp.ge.s32 	%p1, %r1, %r2;
	@%p1 bra 	$L__BB2_2;
	cvta.to.global.u64 	%rd2, %rd1;
	mul.wide.s32 	%rd3, %r1, 4;
	add.s64 	%rd4, %rd2, %rd3;
	ld.global.f32 	%f1, [%rd4];
	max.f32 	%f2, %f1, 0f00000000;
	st.global.f32 	[%rd4], %f2;
$L__BB2_2:
	ret;

}


// ===== COMPILED SASS (sm_100) =====

	.target	sm_100

	.elftype	@"ET_EXEC"


//--------------------- .note.nv.tkinfo           --------------------------
	.section	.note.nv.tkinfo,"",@"SHT_NOTE"
	.sectionflags	@"SHF_NOTE_NV_TKINFO"
	.tkinfo
        /*0018*/ 	.word	0x00000002
        /*0030*/ 	.string	""
        /*0030*/ 	.string	"ptxas"
        /*0030*/ 	.string	"Cuda compilation tools, release 13.0, V13.0.88"
        /*0030*/ 	.string	"Build cuda_13.0.r13.0/compiler.36424714_0"
        /*0030*/ 	.string	"-arch sm_100 -m 64 "



//--------------------- .note.nv.cuinfo           --------------------------
	.section	.note.nv.cuinfo,"",@"SHT_NOTE"
	.sectionflags	@"SHF_NOTE_NV_CUINFO"
        /*0018*/ 	.short	0x0002
        /*001a*/ 	.short	0x0064
        /*001c*/ 	.short	0x0082
	.zero		2


//--------------------- .nv.info                  --------------------------
	.section	.nv.info,"",@"SHT_CUDA_INFO"
	.align	4


	//----- nvinfo : EIATTR_REGCOUNT
	.align		4
        /*0000*/ 	.byte	0x04, 0x2f
        /*0002*/ 	.short	(.L_1 - .L_0)
	.align		4
.L_0:
        /*0004*/ 	.word	index@(_Z9vectorAddPKfS0_Pfi)
        /*0008*/ 	.word	0x0000000c


	//----- nvinfo : EIATTR_FRAME_SIZE
	.align		4
.L_1:
        /*000c*/ 	.byte	0x04, 0x11
        /*000e*/ 	.short	(.L_3 - .L_2)
	.align		4
.L_2:
        /*0010*/ 	.word	index@(_Z9vectorAddPKfS0_Pfi)
        /*0014*/ 	.word	0x00000000


	//----- nvinfo : EIATTR_REGCOUNT
	.align		4
.L_3:
        /*0018*/ 	.byte	0x04, 0x2f
        /*001a*/ 	.short	(.L_5 - .L_4)
	.align		4
.L_4:
        /*001c*/ 	.word	index@(_Z9vectorMulPKfS0_Pfi)
        /*0020*/ 	.word	0x0000000c


	//----- nvinfo : EIATTR_FRAME_SIZE
	.align		4
.L_5:
        /*0024*/ 	.byte	0x04, 0x11
        /*0026*/ 	.short	(.L_7 - .L_6)
	.align		4
.L_6:
        /*0028*/ 	.word	index@(_Z9vectorMulPKfS0_Pfi)
        /*002c*/ 	.word	0x00000000


	//----- nvinfo : EIATTR_REGCOUNT
	.align		4
.L_7:
        /*0030*/ 	.byte	0x04, 0x2f
        /*0032*/ 	.short	(.L_9 - .L_8)
	.align		4
.L_8:
        /*0034*/ 	.word	index@(_Z10vectorReLUPfi)
        /*0038*/ 	.word	0x00000008


	//----- nvinfo : EIATTR_FRAME_SIZE
	.align		4
.L_9:
        /*003c*/ 	.byte	0x04, 0x11
        /*003e*/ 	.short	(.L_11 - .L_10)
	.align		4
.L_10:
        /*0040*/ 	.word	index@(_Z10vectorReLUPfi)
        /*0044*/ 	.word	0x00000000


	//----- nvinfo : EIATTR_MIN_STACK_SIZE
	.align		4
.L_11:
        /*0048*/ 	.byte	0x04, 0x12
        /*004a*/ 	.short	(.L_13 - .L_12)
	.align		4
.L_12:
        /*004c*/ 	.word	index@(_Z10vectorReLUPfi)
        /*0050*/ 	.word	0x00000000


	//----- nvinfo : EIATTR_MIN_STACK_SIZE
	.align		4
.L_13:
        /*0054*/ 	.byte	0x04, 0x12
        /*0056*/ 	.short	(.L_15 - .L_14)
	.align		4
.L_14:
        /*0058*/ 	.word	index@(_Z9vectorMulPKfS0_Pfi)
        /*005c*/ 	.word	0x00000000


	//----- nvinfo : EIATTR_MIN_STACK_SIZE
	.align		4
.L_15:
        /*0060*/ 	.byte	0x04, 0x12
        /*0062*/ 	.short	(.L_17 - .L_16)
	.align		4
.L_16:
        /*0064*/ 	.word	index@(_Z9vectorAddPKfS0_Pfi)
        /*0068*/ 	.word	0x00000000
.L_17:


//--------------------- .nv.compat                --------------------------
	.section	.nv.compat,"",@"SHT_CUDA_COMPAT_INFO"
	.align	4
        /*0000*/ 	.byte	0x02, 0x09, 0x00, 0x00, 0x02, 0x02, 0x01, 0x00, 0x02, 0x05, 0x05, 0x00, 0x03, 0x07, 0x01, 0x01
        /*0010*/ 	.byte	0x02, 0x03, 0x00, 0x00, 0x02, 0x06, 0x01, 0x00, 0x04, 0x0b, 0x08, 0x00, 0x09, 0x00, 0x00, 0x00
        /*0020*/ 	.byte	0x00, 0x00, 0x00, 0x00


//--------------------- .nv.info._Z10vectorReLUPfi --------------------------
	.section	.nv.info._Z10vectorReLUPfi,"",@"SHT_CUDA_INFO"
	.sectionflags	@""
	.align	4


	//----- nvinfo : EIATTR_CUDA_API_VERSION
	.align		4
        /*0000*/ 	.byte	0x04, 0x37
        /*0002*/ 	.short	(.L_19 - .L_18)
.L_18:
        /*0004*/ 	.word	0x00000082


	//----- nvinfo : EIATTR_KPARAM_INFO
	.align		4
.L_19:
        /*0008*/ 	.byte	0x04, 0x17
        /*000a*/ 	.short	(.L_21 - .L_20)
.L_20:
        /*000c*/ 	.word	0x00000000
        /*0010*/ 	.short	0x0001
        /*0012*/ 	.short	0x0008
        /*0014*/ 	.byte	0x00, 0xf0, 0x11, 0x00


	//----- nvinfo : EIATTR_KPARAM_INFO
	.align		4
.L_21:
        /*0018*/ 	.byte	0x04, 0x17
        /*001a*/ 	.short	(.L_23 - .L_22)
.L_22:
        /*001c*/ 	.word	0x00000000
        /*0020*/ 	.short	0x0000
        /*0022*/ 	.short	0x0000
        /*0024*/ 	.byte	0x00, 0xf5, 0x21, 0x00


	//----- nvinfo : EIATTR_SPARSE_MMA_MASK
	.align		4
.L_23:
        /*0028*/ 	.byte	0x03, 0x50
        /*002a*/ 	.short	0x0000


	//----- nvinfo : EIATTR_MAXREG_COUNT
	.align		4
        /*002c*/ 	.byte	0x03, 0x1b
        /*002e*/ 	.short	0x00ff


	//----- nvinfo : EIATTR_MERCURY_ISA_VERSION
	.align		4
        /*0030*/ 	.byte	0x03, 0x5f
        /*0032*/ 	.short	0x0101


	//----- nvinfo : EIATTR_VRC_CTA_INIT_COUNT
	.align		4
        /*0034*/ 	.byte	0x02, 0x4a
	.zero		1
	.zero		1


	//----- nvinfo : EIATTR_EXIT_INSTR_OFFSETS
	.align		4
        /*0038*/ 	.byte	0x04, 0x1c
        /*003a*/ 	.short	(.L_25 - .L_24)


	//   ....[0]....
.L_24:
        /*003c*/ 	.word	0x00000070


	//   ....[1]....
        /*0040*/ 	.word	0x000000e0


	//----- nvinfo : EIATTR_CBANK_PARAM_SIZE
	.align		4
.L_25:
        /*0044*/ 	.byte	0x03, 0x19
        /*0046*/ 	.short	0x000c


	//----- nvinfo : EIATTR_PARAM_CBANK
	.align		4
        /*0048*/ 	.byte	0x04, 0x0a
        /*004a*/ 	.short	(.L_27 - .L_26)
	.align		4
.L_26:
        /*004c*/ 	.word	index@(.nv.constant0._Z10vectorReLUPfi)
        /*0050*/ 	.short	0x0380
        /*0052*/ 	.short	0x000c


	//----- nvinfo : EIATTR_SW_WAR
	.align		4
.L_27:
        /*0054*/ 	.byte	0x04, 0x36
        /*0056*/ 	.short	(.L_29 - .L_28)
.L_28:
        /*0058*/ 	.word	0x00000008
.L_29:


//--------------------- .nv.info._Z9vectorMulPKfS0_Pfi --------------------------
	.section	.nv.info._Z9vectorMulPKfS0_Pfi,"",@"SHT_CUDA_INFO"
	.sectionflags	@""
	.align	4


	//----- nvinfo : EIATTR_CUDA_API_VERSION
	.align		4
        /*0000*/ 	.byte	0x04, 0x37
        /*0002*/ 	.short	(.L_31 - .L_30)
.L_30:
        /*0004*/ 	.word	0x00000082


	//----- nvinfo : EIATTR_KPARAM_INFO
	.align		4
.L_31:
        /*0008*/ 	.byte	0x04, 0x17
        /*000a*/ 	.short	(.L_33 - .L_32)
.L_32:
        /*000c*/ 	.word	0x00000000
        /*0010*/ 	.short	0x0003
        /*0012*/ 	.short	0x0018
        /*0014*/ 	.byte	0x00, 0xf0, 0x11, 0x00


	//----- nvinfo : EIATTR_KPARAM_INFO
	.align		4
.L_33:
        /*0018*/ 	.byte	0x04, 0x17
        /*001a*/ 	.short	(.L_35 - .L_34)
.L_34:
        /*001c*/ 	.word	0x00000000
        /*0020*/ 	.short	0x0002
        /*0022*/ 	.short	0x0010
        /*0024*/ 	.byte	0x00, 0xf5, 0x21, 0x00


	//----- nvinfo : EIATTR_KPARAM_INFO
	.align		4
.L_35:
        /*0028*/ 	.byte	0x04, 0x17
        /*002a*/ 	.short	(.L_37 - .L_36)
.L_36:
        /*002c*/ 	.word	0x00000000
        /*0030*/ 	.short	0x0001
        /*0032*/ 	.short	0x0008
        /*0034*/ 	.byte	0x00, 0xf5, 0x21, 0x00


	//----- nvinfo : EIATTR_KPARAM_INFO
	.align		4
.L_37:
        /*0038*/ 	.byte	0x04, 0x17
        /*003a*/ 	.short	(.L_39 - .L_38)
.L_38:
        /*003c*/ 	.word	0x00000000
        /*0040*/ 	.short	0x0000
        /*0042*/ 	.short	0x0000
        /*0044*/ 	.byte	0x00, 0xf5, 0x21, 0x00


	//----- nvinfo : EIATTR_SPARSE_MMA_MASK
	.align		4
.L_39:
        /*0048*/ 	.byte	0x03, 0x50
        /*004a*/ 	.short	0x0000


	//----- nvinfo : EIATTR_MAXREG_COUNT
	.align		4
        /*004c*/ 	.byte	0x03, 0x1b
        /*004e*/ 	.short	0x00ff


	//----- nvinfo : EIATTR_MERCURY_ISA_VERSION
	.align		4
        /*0050*/ 	.byte	0x03, 0x5f
        /*0052*/ 	.short	0x0101


	//----- nvinfo : EIATTR_VRC_CTA_INIT_COUNT
	.align		4
        /*0054*/ 	.byte	0x02, 0x4a
	.zero		1
	.zero		1


	//----- nvinfo : EIATTR_EXIT_INSTR_OFFSETS
	.align		4
        /*0058*/ 	.byte	0x04, 0x1c
        /*005a*/ 	.short	(.L_41 - .L_40)


	//   ....[0]....
.L_40:
        /*005c*/ 	.word	0x00000070


	//   ....[1]....
        /*0060*/ 	.word	0x00000130


	//----- nvinfo : EIATTR_CBANK_PARAM_SIZE
	.align		4
.L_41:
        /*0064*/ 	.byte	0x03, 0x19
        /*0066*/ 	.short	0x001c


	//----- nvinfo : EIATTR_PARAM_CBANK
	.align		4
        /*0068*/ 	.byte	0x04, 0x0a
        /*006a*/ 	.short	(.L_43 - .L_42)
	.align		4
.L_42:
        /*006c*/ 	.word	index@(.nv.constant0._Z9vectorMulPKfS0_Pfi)
        /*0070*/ 	.short	0x0380
        /*0072*/ 	.short	0x001c


	//----- nvinfo : EIATTR_SW_WAR
	.align		4
.L_43:
        /*0074*/ 	.byte	0x04, 0x36
        /*0076*/ 	.short	(.L_45 - .L_44)
.L_44:
        /*0078*/ 	.word	0x00000008
.L_45:


//--------------------- .nv.info._Z9vectorAddPKfS0_Pfi --------------------------
	.section	.nv.info._Z9vectorAddPKfS0_Pfi,"",@"SHT_CUDA_INFO"
	.sectionflags	@""
	.align	4


	//----- nvinfo : EIATTR_CUDA_API_VERSION
	.align		4
        /*0000*/ 	.byte	0x04, 0x37
        /*0002*/ 	.short	(.L_47 - .L_46)
.L_46:
        /*0004*/ 	.word	0x00000082


	//----- nvinfo : EIATTR_KPARAM_INFO
	.align		4
.L_47:
        /*0008*/ 	.byte	0x04, 0x17
        /*000a*/ 	.short	(.L_49 - .L_48)
.L_48:
        /*000c*/ 	.word	0x00000000
        /*0010*/ 	.short	0x0003
        /*0012*/ 	.short	0x0018
        /*0014*/ 	.byte	0x00, 0xf0, 0x11, 0x00


	//----- nvinfo : EIATTR_KPARAM_INFO
	.align		4
.L_49:
        /*0018*/ 	.byte	0x04, 0x17
        /*001a*/ 	.short	(.L_51 - .L_50)
.L_50:
        /*001c*/ 	.word	0x00000000
        /*0020*/ 	.short	0x0002
        /*0022*/ 	.short	0x0010
        /*0024*/ 	.byte	0x00, 0xf5, 0x21, 0x00


	//----- nvinfo : EIATTR_KPARAM_INFO
	.align		4
.L_51:
        /*0028*/ 	.byte	0x04, 0x17
        /*002a*/ 	.short	(.L_53 - .L_52)
.L_52:
        /*002c*/ 	.word	0x00000000
        /*0030*/ 	.short	0x0001
        /*0032*/ 	.short	0x0008
        /*0034*/ 	.byte	0x00, 0xf5, 0x21, 0x00


	//----- nvinfo : EIATTR_KPARAM_INFO
	.align		4
.L_53:
        /*0038*/ 	.byte	0x04, 0x17
        /*003a*/ 	.short	(.L_55 - .L_54)
.L_54:
        /*003c*/ 	.word	0x00000000
        /*0040*/ 	.short	0x0000
        /*0042*/ 	.short	0x0000
        /*0044*/ 	.byte	0x00, 0xf5, 0x21, 0x00


	//----- nvinfo : EIATTR_SPARSE_MMA_MASK
	.align		4
.L_55:
        /*0048*/ 	.byte	0x03, 0x50
        /*004a*/ 	.short	0x0000


	//----- nvinfo : EIATTR_MAXREG_COUNT
	.align		4
        /*004c*/ 	.byte	0x03, 0x1b
        /*004e*/ 	.short	0x00ff


	//----- nvinfo : EIATTR_MERCURY_ISA_VERSION
	.align		4
        /*0050*/ 	.byte	0x03, 0x5f
        /*0052*/ 	.short	0x0101


	//----- nvinfo : EIATTR_VRC_CTA_INIT_COUNT
	.align		4
        /*0054*/ 	.byte	0x02, 0x4a
	.zero		1
	.zero		1


	//----- nvinfo : EIATTR_EXIT_INSTR_OFFSETS
	.align		4
        /*0058*/ 	.byte	0x04, 0x1c
        /*005a*/ 	.short	(.L_57 - .L_56)


	//   ....[0]....
.L_56:
        /*005c*/ 	.word	0x00000070


	//   ....[1]....
        /*0060*/ 	.word	0x00000130


	//----- nvinfo : EIATTR_CBANK_PARAM_SIZE
	.align		4
.L_57:
        /*0064*/ 	.byte	0x03, 0x19
        /*0066*/ 	.short	0x001c


	//----- nvinfo : EIATTR_PARAM_CBANK
	.align		4
        /*0068*/ 	.byte	0x04, 0x0a
        /*006a*/ 	.short	(.L_59 - .L_58)
	.align		4
.L_58:
        /*006c*/ 	.word	index@(.nv.constant0._Z9vectorAddPKfS0_Pfi)
        /*0070*/ 	.short	0x0380
        /*0072*/ 	.short	0x001c


	//----- nvinfo : EIATTR_SW_WAR
	.align		4
.L_59:
        /*0074*/ 	.byte	0x04, 0x36
        /*0076*/ 	.short	(.L_61 - .L_60)
.L_60:
        /*0078*/ 	.word	0x00000008
.L_61:


//--------------------- .nv.callgraph             --------------------------
	.section	.nv.callgraph,"",@"SHT_CUDA_CALLGRAPH"
	.align	4
	.sectionentsize	8
	.align		4
        /*0000*/ 	.word	0x00000000
	.align		4
        /*0004*/ 	.word	0xffffffff
	.align		4
        /*0008*/ 	.word	0x00000000
	.align		4
        /*000c*/ 	.word	0xfffffffe
	.align		4
        /*0010*/ 	.word	0x00000000
	.align		4
        /*0014*/ 	.word	0xfffffffd
	.align		4
        /*0018*/ 	.word	0x00000000
	.align		4
        /*001c*/ 	.word	0xfffffffc


//--------------------- .text._Z10vectorReLUPfi   --------------------------
	.section	.text._Z10vectorReLUPfi,"ax",@progbits
	.align	128
        .global         _Z10vectorReLUPfi
        .type           _Z10vectorReLUPfi,@function
        .size           _Z10vectorReLUPfi,(.L_x_3 - _Z10vectorReLUPfi)
        .other          _Z10vectorReLUPfi,@"STO_CUDA_ENTRY STV_DEFAULT"
_Z10vectorReLUPfi:
.text._Z10vectorReLUPfi:
[----:B------:R-:W-:Y:S01]  /*0000*/  LDC R1, c[0x0][0x37c] ;  /* 0x0000df00ff017b82 */ /* 0x000fe20000000800 */
[----:B------:R-:W0:Y:S01]  /*0010*/  S2R R5, SR_CTAID.X ;  /* 0x0000000000057919 */ /* 0x000e220000002500 */
[----:B------:R-:W0:Y:S01]  /*0020*/  LDCU UR4, c[0x0][0x360] ;  /* 0x00006c00ff0477ac */ /* 0x000e220008000800 */
[----:B------:R-:W0:Y:S01]  /*0030*/  S2R R0, SR_TID.X ;  /* 0x0000000000007919 */ /* 0x000e220000002100 */
[----:B------:R-:W1:Y:S01]  /*0040*/  LDCU UR5, c[0x0][0x388] ;  /* 0x00007100ff0577ac */ /* 0x000e620008000800 */
[----:B0-----:R-:W-:-:S05]  /*0050*/  IMAD R5, R5, UR4, R0 ;  /* 0x0000000405057c24 */ /* 0x001fca000f8e0200 */
[----:B-1----:R-:W-:-:S13]  /*0060*/  ISETP.GE.AND P0, PT, R5, UR5, PT ;  /* 0x0000000505007c0c */ /* 0x002fda000bf06270 */
[----:B------:R-:W-:Y:S05]  /*0070*/  @P0 EXIT ;  /* 0x000000000000094d */ /* 0x000fea0003800000 */
[----:B------:R-:W0:Y:S01]  /*0080*/  LDC.64 R2, c[0x0][0x380] ;  /* 0x0000e000ff027b82 */ /* 0x000e220000000a00 */
[----:B------:R-:W1:Y:S01]  /*0090*/  LDCU.64 UR4, c[0x0][0x358] ;  /* 0x00006b00ff0477ac */ /* 0x000e620008000a00 */
[----:B0-----:R-:W-:-:S05]  /*00a0*/  IMAD.WIDE R2, R5, 0x4, R2 ;  /* 0x0000000405027825 */ /* 0x001fca00078e0202 */
[----:B-1----:R-:W2:Y:S02]  /*00b0*/  LDG.E R0, desc[UR4][R2.64] ;  /* 0x0000000402007981 */ /* 0x002ea4000c1e1900 */
[----:B--2---:R-:W-:-:S05]  /*00c0*/  FMNMX R5, RZ, R0, !PT ;  /* 0x00000000ff057209 */ /* 0x004fca0007800000 */
[----:B------:R-:W-:Y:S01]  /*00d0*/  STG.E desc[UR4][R2.64], R5 ;  /* 0x0000000502007986 */ /* 0x000fe2000c101904 */
[----:B------:R-:W-:Y:S05]  /*00e0*/  EXIT ;  /* 0x000000000000794d */ /* 0x000fea0003800000 */
.L_x_0:
[----:B------:R-:W-:-:S00]  /*00f0*/  BRA `(.L_x_0) ;  /* 0xfffffffc00fc7947 */ /* 0x000fc0000383ffff */
[----:B------:R-:W-:-:S00]  /*0100*/  NOP ;  /* 0x0000000000007918 */ /* 0x000fc00000000000 */
[----:B------:R-:W-:-:S00]  /*0110*/  NOP ;  /* 0x0000000000007918 */ /* 0x000fc00000000000 */
[----:B------:R-:W-:-:S00]  /*0120*/  NOP ;  /* 0x0000000000007918 */ /* 0x000fc00000000000 */
[----:B------:R-:W-:-:S00]  /*0130*/  NOP ;  /* 0x0000000000007918 */ /* 0x000fc00000000000 */
[----:B------:R-:W-:-:S00]  /*0140*/  NOP ;  /* 0x0000000000007918 */ /* 0x000fc00000000000 */
[----:B------:R-:W-:-:S00]  /*0150*/  NOP ;  /* 0x0000000000007918 */ /* 0x000fc00000000000 */
[----:B------:R-:W-:-:S00]  /*0160*/  NOP ;  /* 0x0000000000007918 */ /* 0x000fc00000000000 */
[----:B------:R-:W-:-:S00]  /*0170*/  NOP ;  /* 0x0000000000007918 */ /* 0x000fc00000000000 */
.L_x_3:


//--------------------- .text._Z9vectorMulPKfS0_Pfi --------------------------
	.section	.text._Z9vectorMulPKfS0_Pfi,"ax",@progbits
	.align	128
        .global         _Z9vectorMulPKfS0_Pfi
        .type           _Z9vectorMulPKfS0_Pfi,@function
        .size           _Z9vectorMulPKfS0_Pfi,(.L_x_4 - _Z9vectorMulPKfS0_Pfi)
        .other          _Z9vectorMulPKfS0_Pfi,@"STO_CUDA_ENTRY STV_DEFAULT"
_Z9vectorMulPKfS0_Pfi:
.text._Z9vectorMulPKfS0_Pfi:
        /* <DEDUP_REMOVED lines=9> */
[----:B------:R-:W1:Y:S07]  /*0090*/  LDCU.64 UR4, c[0x0][0x358] ;  /* 0x00006b00ff0477ac */ /* 0x000e6e0008000a00 */
[----:B------:R-:W2:Y:S08]  /*00a0*/  LDC.64 R4, c[0x0][0x388] ;  /* 0x0000e200ff047b82 */ /* 0x000eb00000000a00 */
[----:B------:R-:W3:Y:S01]  /*00b0*/  LDC.64 R6, c[0x0][0x390] ;  /* 0x0000e400ff067b82 */ /* 0x000ee20000000a00 */
[----:B0-----:R-:W-:-:S06]  /*00c0*/  IMAD.WIDE R2, R9, 0x4, R2 ;  /* 0x0000000409027825 */ /* 0x001fcc00078e0202 */
[----:B-1----:R-:W4:Y:S01]  /*00d0*/  LDG.E R2, desc[UR4][R2.64] ;  /* 0x0000000402027981 */ /* 0x002f22000c1e1900 */
[----:B--2---:R-:W-:-:S06]  /*00e0*/  IMAD.WIDE R4, R9, 0x4, R4 ;  /* 0x0000000409047825 */ /* 0x004fcc00078e0204 */
[----:B------:R-:W4:Y:S01]  /*00f0*/  LDG.E R5, desc[UR4][R4.64] ;  /* 0x0000000404057981 */ /* 0x000f22000c1e1900 */
[----:B---3--:R-:W-:-:S04]  /*0100*/  IMAD.WIDE R6, R9, 0x4, R6 ;  /* 0x0000000409067825 */ /* 0x008fc800078e0206 */
[----:B----4-:R-:W-:-:S05]  /*0110*/  FMUL R9, R2, R5 ;  /* 0x0000000502097220 */ /* 0x010fca0000400000 */
[----:B------:R-:W-:Y:S01]  /*0120*/  STG.E desc[UR4][R6.64], R9 ;  /* 0x0000000906007986 */ /* 0x000fe2000c101904 */
[----:B------:R-:W-:Y:S05]  /*0130*/  EXIT ;  /* 0x000000000000794d */ /* 0x000fea0003800000 */
.L_x_1:
        /* <DEDUP_REMOVED lines=12> */
.L_x_4:


//--------------------- .text._Z9vectorAddPKfS0_Pfi --------------------------
	.section	.text._Z9vectorAddPKfS0_Pfi,"ax",@progbits
	.align	128
        .global         _Z9vectorAddPKfS0_Pfi
        .type           _Z9vectorAddPKfS0_Pfi,@function
        .size           _Z9vectorAddPKfS0_Pfi,(.L_x_5 - _Z9vectorAddPKfS0_Pfi)
        .other          _Z9vectorAddPKfS0_Pfi,@"STO_CUDA_ENTRY STV_DEFAULT"
_Z9vectorAddPKfS0_Pfi:
.text._Z9vectorAddPKfS0_Pfi:
        /* <DEDUP_REMOVED lines=17> */
[----:B----4-:R-:W-:-:S05]  /*0110*/  FADD R9, R2, R5 ;  /* 0x0000000502097221 */ /* 0x010fca0000000000 */
[----:B------:R-:W-:Y:S01]  /*0120*/  STG.E desc[UR4][R6.64], R9 ;  /* 0x0000000906007986 */ /* 0x000fe2000c101904 */
[----:B------:R-:W-:Y:S05]  /*0130*/  EXIT ;  /* 0x000000000000794d */ /* 0x000fea0003800000 */
.L_x_2:
        /* <DEDUP_REMOVED lines=12> */
.L_x_5:


//--------------------- .nv.shared.reserved.0     --------------------------
	.section	.nv.shared.reserved.0,"aw",@nobits
	.weak		__nv_reservedSMEM_offset_0_alias
	.size		__nv_reservedSMEM_offset_0_alias, 0, 64
	.other		__nv_reservedSMEM_offset_0_alias,@"STO_CUDA_RESERVED_SHARED STV_DEFAULT"
__nv_reservedSMEM_offset_0_alias:
	.zero		0
	.zero		64


//--------------------- .nv.constant0._Z10vectorReLUPfi --------------------------
	.section	.nv.constant0._Z10vectorReLUPfi,"a",@progbits
	.sectionflags	@""
	.align	4
.nv.constant0._Z10vectorReLUPfi:
	.zero		908


//--------------------- .nv.constant0._Z9vectorMulPKfS0_Pfi --------------------------
	.section	.nv.constant0._Z9vectorMulPKfS0_Pfi,"a",@progbits
	.sectionflags	@""
	.align	4
.nv.constant0._Z9vectorMulPKfS0_Pfi:
	.zero		924


//--------------------- .nv.constant0._Z9vectorAddPKfS0_Pfi --------------------------
	.section	.nv.constant0._Z9vectorAddPKfS0_Pfi,"a",@progbits
	.sectionflags	@""
	.align	4
.nv.constant0._Z9vectorAddPKfS0_Pfi:
	.zero		924


//--------------------- SYMBOLS --------------------------

	.type		.nv.reservedSmem.offset0,@object
	.size		.nv.reservedSmem.offset0,0x4
